//
// Generated by NVIDIA NVVM Compiler
//
// Compiler Build ID: CL-36424714
// Cuda compilation tools, release 13.0, V13.0.88
// Based on NVVM 20.0.0
//

.version 9.0
.target sm_100
.address_size 64

	// .globl	_Z15gpu_monte_carloiPf

.visible .entry _Z15gpu_monte_carloiPf(
	.param .u32 _Z15gpu_monte_carloiPf_param_0,
	.param .u64 .ptr .align 1 _Z15gpu_monte_carloiPf_param_1
)
{
	.reg .pred 	%p<11>;
	.reg .b32 	%r<48>;
	.reg .b32 	%f<38>;
	.reg .b64 	%rd<55>;

	ld.param.u32 	%r22, [_Z15gpu_monte_carloiPf_param_0];
	ld.param.u64 	%rd1, [_Z15gpu_monte_carloiPf_param_1];
	mov.u32 	%r23, %tid.x;
	mov.u32 	%r24, %ntid.x;
	mov.u32 	%r25, %ctaid.x;
	mad.lo.s32 	%r1, %r24, %r25, %r23;
	setp.lt.s32 	%p1, %r22, 1;
	mov.f32 	%f37, 0f00000000;
	@%p1 bra 	$L__BB0_8;
	add.s32 	%r43, %r1, 1;
	and.b32  	%r3, %r22, 3;
	setp.lt.u32 	%p2, %r22, 4;
	mov.b32 	%r47, 0;
	@%p2 bra 	$L__BB0_4;
	and.b32  	%r29, %r22, 2147483644;
	neg.s32 	%r38, %r29;
	mov.b32 	%r47, 0;
$L__BB0_3:
	mul.wide.u32 	%rd2, %r43, 16807;
	mul.hi.u64 	%rd3, %rd2, 140737488420865;
	shr.u64 	%rd4, %rd3, 14;
	mul.lo.s64 	%rd5, %rd4, 2147483647;
	sub.s64 	%rd6, %rd2, %rd5;
	cvt.rn.f32.u64 	%f4, %rd6;
	mul.f32 	%f5, %f4, 0f30000000;
	mul.lo.s64 	%rd7, %rd6, 16807;
	mul.hi.u64 	%rd8, %rd7, 70368744210433;
	shr.u64 	%rd9, %rd8, 13;
	mul.lo.s64 	%rd10, %rd9, 2147483647;
	sub.s64 	%rd11, %rd7, %rd10;
	cvt.rn.f32.u64 	%f6, %rd11;
	mul.f32 	%f7, %f6, 0f30000000;
	mul.f32 	%f8, %f7, %f7;
	fma.rn.f32 	%f9, %f5, %f5, %f8;
	setp.le.f32 	%p3, %f9, 0f3F800000;
	selp.u32 	%r30, 1, 0, %p3;
	add.s32 	%r31, %r47, %r30;
	mul.lo.s64 	%rd12, %rd11, 16807;
	mul.hi.u64 	%rd13, %rd12, 70368744210433;
	shr.u64 	%rd14, %rd13, 13;
	mul.lo.s64 	%rd15, %rd14, 2147483647;
	sub.s64 	%rd16, %rd12, %rd15;
	cvt.rn.f32.u64 	%f10, %rd16;
	mul.f32 	%f11, %f10, 0f30000000;
	mul.lo.s64 	%rd17, %rd16, 16807;
	mul.hi.u64 	%rd18, %rd17, 70368744210433;
	shr.u64 	%rd19, %rd18, 13;
	mul.lo.s64 	%rd20, %rd19, 2147483647;
	sub.s64 	%rd21, %rd17, %rd20;
	cvt.rn.f32.u64 	%f12, %rd21;
	mul.f32 	%f13, %f12, 0f30000000;
	mul.f32 	%f14, %f13, %f13;
	fma.rn.f32 	%f15, %f11, %f11, %f14;
	setp.le.f32 	%p4, %f15, 0f3F800000;
	selp.u32 	%r32, 1, 0, %p4;
	add.s32 	%r33, %r31, %r32;
	mul.lo.s64 	%rd22, %rd21, 16807;
	mul.hi.u64 	%rd23, %rd22, 70368744210433;
	shr.u64 	%rd24, %rd23, 13;
	mul.lo.s64 	%rd25, %rd24, 2147483647;
	sub.s64 	%rd26, %rd22, %rd25;
	cvt.rn.f32.u64 	%f16, %rd26;
	mul.f32 	%f17, %f16, 0f30000000;
	mul.lo.s64 	%rd27, %rd26, 16807;
	mul.hi.u64 	%rd28, %rd27, 70368744210433;
	shr.u64 	%rd29, %rd28, 13;
	mul.lo.s64 	%rd30, %rd29, 2147483647;
	sub.s64 	%rd31, %rd27, %rd30;
	cvt.rn.f32.u64 	%f18, %rd31;
	mul.f32 	%f19, %f18, 0f30000000;
	mul.f32 	%f20, %f19, %f19;
	fma.rn.f32 	%f21, %f17, %f17, %f20;
	setp.le.f32 	%p5, %f21, 0f3F800000;
	selp.u32 	%r34, 1, 0, %p5;
	add.s32 	%r35, %r33, %r34;
	mul.lo.s64 	%rd32, %rd31, 16807;
	mul.hi.u64 	%rd33, %rd32, 70368744210433;
	shr.u64 	%rd34, %rd33, 13;
	mul.lo.s64 	%rd35, %rd34, 2147483647;
	sub.s64 	%rd36, %rd32, %rd35;
	cvt.rn.f32.u64 	%f22, %rd36;
	mul.f32 	%f23, %f22, 0f30000000;
	mul.lo.s64 	%rd37, %rd36, 16807;
	mul.hi.u64 	%rd38, %rd37, 70368744210433;
	shr.u64 	%rd39, %rd38, 13;
	mul.lo.s64 	%rd40, %rd39, 2147483647;
	sub.s64 	%rd41, %rd37, %rd40;
	cvt.u32.u64 	%r43, %rd41;
	cvt.rn.f32.u64 	%f24, %rd41;
	mul.f32 	%f25, %f24, 0f30000000;
	mul.f32 	%f26, %f25, %f25;
	fma.rn.f32 	%f27, %f23, %f23, %f26;
	setp.le.f32 	%p6, %f27, 0f3F800000;
	selp.u32 	%r36, 1, 0, %p6;
	add.s32 	%r47, %r35, %r36;
	add.s32 	%r38, %r38, 4;
	setp.ne.s32 	%p7, %r38, 0;
	@%p7 bra 	$L__BB0_3;
$L__BB0_4:
	setp.eq.s32 	%p8, %r3, 0;
	@%p8 bra 	$L__BB0_7;
	neg.s32 	%r44, %r3;
$L__BB0_6:
	.pragma "nounroll";
	mul.wide.u32 	%rd42, %r43, 16807;
	mul.hi.u64 	%rd43, %rd42, 140737488420865;
	shr.u64 	%rd44, %rd43, 14;
	mul.lo.s64 	%rd45, %rd44, 2147483647;
	sub.s64 	%rd46, %rd42, %rd45;
	cvt.rn.f32.u64 	%f28, %rd46;
	mul.f32 	%f29, %f28, 0f30000000;
	mul.lo.s64 	%rd47, %rd46, 16807;
	mul.hi.u64 	%rd48, %rd47, 70368744210433;
	shr.u64 	%rd49, %rd48, 13;
	mul.lo.s64 	%rd50, %rd49, 2147483647;
	sub.s64 	%rd51, %rd47, %rd50;
	cvt.u32.u64 	%r43, %rd51;
	cvt.rn.f32.u64 	%f30, %rd51;
	mul.f32 	%f31, %f30, 0f30000000;
	mul.f32 	%f32, %f31, %f31;
	fma.rn.f32 	%f33, %f29, %f29, %f32;
	setp.le.f32 	%p9, %f33, 0f3F800000;
	selp.u32 	%r37, 1, 0, %p9;
	add.s32 	%r47, %r47, %r37;
	add.s32 	%r44, %r44, 1;
	setp.ne.s32 	%p10, %r44, 0;
	@%p10 bra 	$L__BB0_6;
$L__BB0_7:
	cvt.rn.f32.u32 	%f34, %r47;
	mul.f32 	%f37, %f34, 0f40800000;
$L__BB0_8:
	cvta.to.global.u64 	%rd52, %rd1;
	cvt.rn.f32.s32 	%f35, %r22;
	div.rn.f32 	%f36, %f37, %f35;
	mul.wide.u32 	%rd53, %r1, 4;
	add.s64 	%rd54, %rd52, %rd53;
	st.global.f32 	[%rd54], %f36;
	ret;

}


// ===== COMPILED SASS (sm_100) =====

	.target	sm_100

	.elftype	@"ET_EXEC"


//--------------------- .note.nv.tkinfo           --------------------------
	.section	.note.nv.tkinfo,"",@"SHT_NOTE"
	.sectionflags	@"SHF_NOTE_NV_TKINFO"
	.tkinfo
        /*0018*/ 	.word	0x00000002
        /*0030*/ 	.string	""
        /*0030*/ 	.string	"ptxas"
        /*0030*/ 	.string	"Cuda compilation tools, release 13.0, V13.0.88"
        /*0030*/ 	.string	"Build cuda_13.0.r13.0/compiler.36424714_0"
        /*0030*/ 	.string	"-arch sm_100 -m 64 "



//--------------------- .note.nv.cuinfo           --------------------------
	.section	.note.nv.cuinfo,"",@"SHT_NOTE"
	.sectionflags	@"SHF_NOTE_NV_CUINFO"
        /*0018*/ 	.short	0x0002
        /*001a*/ 	.short	0x0064
        /*001c*/ 	.short	0x0082
	.zero		2


//--------------------- .nv.info                  --------------------------
	.section	.nv.info,"",@"SHT_CUDA_INFO"
	.align	4


	//----- nvinfo : EIATTR_REGCOUNT
	.align		4
        /*0000*/ 	.byte	0x04, 0x2f
        /*0002*/ 	.short	(.L_1 - .L_0)
	.align		4
.L_0:
        /*0004*/ 	.word	index@(_Z15gpu_monte_carloiPf)
        /*0008*/ 	.word	0x0000001c


	//----- nvinfo : EIATTR_FRAME_SIZE
	.align		4
.L_1:
        /*000c*/ 	.byte	0x04, 0x11
        /*000e*/ 	.short	(.L_3 - .L_2)
	.align		4
.L_2:
        /*0010*/ 	.word	index@($__internal_0_$__cuda_sm3x_div_rn_noftz_f32_slowpath)
        /*0014*/ 	.word	0x00000000


	//----- nvinfo : EIATTR_FRAME_SIZE
	.align		4
.L_3:
        /*0018*/ 	.byte	0x04, 0x11
        /*001a*/ 	.short	(.L_5 - .L_4)
	.align		4
.L_4:
        /*001c*/ 	.word	index@(_Z15gpu_monte_carloiPf)
        /*0020*/ 	.word	0x00000000


	//----- nvinfo : EIATTR_MIN_STACK_SIZE
	.align		4
.L_5:
        /*0024*/ 	.byte	0x04, 0x12
        /*0026*/ 	.short	(.L_7 - .L_6)
	.align		4
.L_6:
        /*0028*/ 	.word	index@(_Z15gpu_monte_carloiPf)
        /*002c*/ 	.word	0x00000000
.L_7:


//--------------------- .nv.compat                --------------------------
	.section	.nv.compat,"",@"SHT_CUDA_COMPAT_INFO"
	.align	4
        /*0000*/ 	.byte	0x02, 0x09, 0x00, 0x00, 0x02, 0x02, 0x01, 0x00, 0x02, 0x05, 0x05, 0x00, 0x03, 0x07, 0x01, 0x01
        /*0010*/ 	.byte	0x02, 0x03, 0x00, 0x00, 0x02, 0x06, 0x01, 0x00, 0x04, 0x0b, 0x08, 0x00, 0x01, 0x00, 0x00, 0x00
        /*0020*/ 	.byte	0x00, 0x00, 0x00, 0x00


//--------------------- .nv.info._Z15gpu_monte_carloiPf --------------------------
	.section	.nv.info._Z15gpu_monte_carloiPf,"",@"SHT_CUDA_INFO"
	.sectionflags	@""
	.align	4


	//----- nvinfo : EIATTR_CUDA_API_VERSION
	.align		4
        /*0000*/ 	.byte	0x04, 0x37
        /*0002*/ 	.short	(.L_9 - .L_8)
.L_8:
        /*0004*/ 	.word	0x00000082


	//----- nvinfo : EIATTR_KPARAM_INFO
	.align		4
.L_9:
        /*0008*/ 	.byte	0x04, 0x17
        /*000a*/ 	.short	(.L_11 - .L_10)
.L_10:
        /*000c*/ 	.word	0x00000000
        /*0010*/ 	.short	0x0001
        /*0012*/ 	.short	0x0008
        /*0014*/ 	.byte	0x00, 0xf5, 0x21, 0x00


	//----- nvinfo : EIATTR_KPARAM_INFO
	.align		4
.L_11:
        /*0018*/ 	.byte	0x04, 0x17
        /*001a*/ 	.short	(.L_13 - .L_12)
.L_12:
        /*001c*/ 	.word	0x00000000
        /*0020*/ 	.short	0x0000
        /*0022*/ 	.short	0x0000
        /*0024*/ 	.byte	0x00, 0xf0, 0x11, 0x00


	//----- nvinfo : EIATTR_SPARSE_MMA_MASK
	.align		4
.L_13:
        /*0028*/ 	.byte	0x03, 0x50
        /*002a*/ 	.short	0x0000


	//----- nvinfo : EIATTR_MAXREG_COUNT
	.align		4
        /*002c*/ 	.byte	0x03, 0x1b
        /*002e*/ 	.short	0x00ff


	//----- nvinfo : EIATTR_MERCURY_ISA_VERSION
	.align		4
        /*0030*/ 	.byte	0x03, 0x5f
        /*0032*/ 	.short	0x0101


	//----- nvinfo : EIATTR_VRC_CTA_INIT_COUNT
	.align		4
        /*0034*/ 	.byte	0x02, 0x4a
	.zero		1
	.zero		1


	//----- nvinfo : EIATTR_EXIT_INSTR_OFFSETS
	.align		4
        /*0038*/ 	.byte	0x04, 0x1c
        /*003a*/ 	.short	(.L_15 - .L_14)


	//   ....[0]....
.L_14:
        /*003c*/ 	.word	0x00000ef0


	//----- nvinfo : EIATTR_CRS_STACK_SIZE
	.align		4
.L_15:
        /*0040*/ 	.byte	0x04, 0x1e
        /*0042*/ 	.short	(.L_17 - .L_16)
.L_16:
        /*0044*/ 	.word	0x00000000


	//----- nvinfo : EIATTR_CBANK_PARAM_SIZE
	.align		4
.L_17:
        /*0048*/ 	.byte	0x03, 0x19
        /*004a*/ 	.short	0x0010


	//----- nvinfo : EIATTR_PARAM_CBANK
	.align		4
        /*004c*/ 	.byte	0x04, 0x0a
        /*004e*/ 	.short	(.L_19 - .L_18)
	.align		4
.L_18:
        /*0050*/ 	.word	index@(.nv.constant0._Z15gpu_monte_carloiPf)
        /*0054*/ 	.short	0x0380
        /*0056*/ 	.short	0x0010


	//----- nvinfo : EIATTR_SW_WAR
	.align		4
.L_19:
        /*0058*/ 	.byte	0x04, 0x36
        /*005a*/ 	.short	(.L_21 - .L_20)
.L_20:
        /*005c*/ 	.word	0x00000008
.L_21:


//--------------------- .nv.callgraph             --------------------------
	.section	.nv.callgraph,"",@"SHT_CUDA_CALLGRAPH"
	.align	4
	.sectionentsize	8
	.align		4
        /*0000*/ 	.word	0x00000000
	.align		4
        /*0004*/ 	.word	0xffffffff
	.align		4
        /*0008*/ 	.word	0x00000000
	.align		4
        /*000c*/ 	.word	0xfffffffe
	.align		4
        /*0010*/ 	.word	0x00000000
	.align		4
        /*0014*/ 	.word	0xfffffffd
	.align		4
        /*0018*/ 	.word	0x00000000
	.align		4
        /*001c*/ 	.word	0xfffffffc


//--------------------- .text._Z15gpu_monte_carloiPf --------------------------
	.section	.text._Z15gpu_monte_carloiPf,"ax",@progbits
	.align	128
        .global         _Z15gpu_monte_carloiPf
        .type           _Z15gpu_monte_carloiPf,@function
        .size           _Z15gpu_monte_carloiPf,(.L_x_19 - _Z15gpu_monte_carloiPf)
        .other          _Z15gpu_monte_carloiPf,@"STO_CUDA_ENTRY STV_DEFAULT"
_Z15gpu_monte_carloiPf:
.text._Z15gpu_monte_carloiPf:
[----:B------:R-:W-:Y:S01]  /*0000*/  LDC R1, c[0x0][0x37c] ;  /* 0x0000df00ff017b82 */ /* 0x000fe20000000800 */
[----:B------:R-:W0:Y:S01]  /*0010*/  S2R R0, SR_TID.X ;  /* 0x0000000000007919 */ /* 0x000e220000002100 */
[----:B------:R-:W1:Y:S01]  /*0020*/  LDCU UR6, c[0x0][0x380] ;  /* 0x00007000ff0677ac */ /* 0x000e620008000800 */
[----:B------:R-:W-:Y:S01]  /*0030*/  HFMA2 R3, -RZ, RZ, 0, 0 ;  /* 0x00000000ff037431 */ /* 0x000fe200000001ff */
[----:B------:R-:W0:Y:S01]  /*0040*/  S2R R5, SR_CTAID.X ;  /* 0x0000000000057919 */ /* 0x000e220000002500 */
[----:B------:R-:W0:Y:S01]  /*0050*/  LDCU UR4, c[0x0][0x360] ;  /* 0x00006c00ff0477ac */ /* 0x000e220008000800 */
[----:B-1----:R-:W-:Y:S01]  /*0060*/  UISETP.GE.AND UP0, UPT, UR6, 0x1, UPT ;  /* 0x000000010600788c */ /* 0x002fe2000bf06270 */
[----:B0-----:R-:W-:-:S08]  /*0070*/  IMAD R0, R5, UR4, R0 ;  /* 0x0000000405007c24 */ /* 0x001fd0000f8e0200 */
[----:B------:R-:W-:Y:S05]  /*0080*/  BRA.U !UP0, `(.L_x_0) ;  /* 0x0000000d08507547 */ /* 0x000fea000b800000 */
[----:B------:R-:W-:Y:S01]  /*0090*/  UISETP.GE.U32.AND UP1, UPT, UR6, 0x4, UPT ;  /* 0x000000040600788c */ /* 0x000fe2000bf26070 */
[----:B------:R-:W-:Y:S01]  /*00a0*/  IADD3 R6, PT, PT, R0, 0x1, RZ ;  /* 0x0000000100067810 */ /* 0x000fe20007ffe0ff */
[----:B------:R-:W-:Y:S01]  /*00b0*/  ULOP3.LUT UR4, UR6, 0x3, URZ, 0xc0, !UPT ;  /* 0x0000000306047892 */ /* 0x000fe2000f8ec0ff */
[----:B------:R-:W-:-:S03]  /*00c0*/  IMAD.MOV.U32 R2, RZ, RZ, RZ ;  /* 0x000000ffff027224 */ /* 0x000fc600078e00ff */
[----:B------:R-:W-:-:S03]  /*00d0*/  UISETP.NE.AND UP0, UPT, UR4, URZ, UPT ;  /* 0x000000ff0400728c */ /* 0x000fc6000bf05270 */
[----:B------:R-:W-:Y:S08]  /*00e0*/  BRA.U !UP1, `(.L_x_1) ;  /* 0x0000000909847547 */ /* 0x000ff0000b800000 */
[----:B------:R-:W-:Y:S01]  /*00f0*/  ULOP3.LUT UR5, UR6, 0x7ffffffc, URZ, 0xc0, !UPT ;  /* 0x7ffffffc06057892 */ /* 0x000fe2000f8ec0ff */
[----:B------:R-:W-:-:S03]  /*0100*/  MOV R2, RZ ;  /* 0x000000ff00027202 */ /* 0x000fc60000000f00 */
[----:B------:R-:W-:-:S12]  /*0110*/  UIADD3 UR5, UPT, UPT, -UR5, URZ, URZ ;  /* 0x000000ff05057290 */ /* 0x000fd8000fffe1ff */
.L_x_2:
[----:B------:R-:W-:Y:S01]  /*0120*/  IMAD.WIDE.U32 R14, R6, 0x41a7, RZ ;  /* 0x000041a7060e7825 */ /* 0x000fe200078e00ff */
[----:B------:R-:W-:-:S04]  /*0130*/  UIADD3 UR5, UPT, UPT, UR5, 0x4, URZ ;  /* 0x0000000405057890 */ /* 0x000fc8000fffe0ff */
[----:B------:R-:W-:Y:S01]  /*0140*/  UISETP.NE.AND UP1, UPT, UR5, URZ, UPT ;  /* 0x000000ff0500728c */ /* 0x000fe2000bf25270 */
[----:B------:R-:W-:-:S04]  /*0150*/  IMAD.WIDE.U32 R4, R15, 0x10001, RZ ;  /* 0x000100010f047825 */ /* 0x000fc800078e00ff */
[----:B------:R-:W-:-:S04]  /*0160*/  IMAD.WIDE.U32 R6, P0, R14, 0x8000, R4 ;  /* 0x000080000e067825 */ /* 0x000fc80007800004 */
[----:B------:R-:W-:Y:S01]  /*0170*/  IMAD.WIDE.U32 R4, R14, 0x10001, RZ ;  /* 0x000100010e047825 */ /* 0x000fe200078e00ff */
[----:B------:R-:W-:-:S03]  /*0180*/  IADD3.X R9, PT, PT, RZ, RZ, RZ, P0, !PT ;  /* 0x000000ffff097210 */ /* 0x000fc600007fe4ff */
[----:B------:R-:W-:Y:S01]  /*0190*/  IMAD.MOV.U32 R8, RZ, RZ, R7 ;  /* 0x000000ffff087224 */ /* 0x000fe200078e0007 */
[----:B------:R-:W-:-:S05]  /*01a0*/  IADD3 RZ, P0, PT, R5, R6, RZ ;  /* 0x0000000605ff7210 */ /* 0x000fca0007f1e0ff */
[----:B------:R-:W-:-:S05]  /*01b0*/  IMAD.WIDE.U32.X R4, R15, 0x8000, R8, P0 ;  /* 0x000080000f047825 */ /* 0x000fca00000e0408 */
[--C-:B------:R-:W-:Y:S02]  /*01c0*/  SHF.R.U64 R3, R4, 0xe, R5.reuse ;  /* 0x0000000e04037819 */ /* 0x100fe40000001205 */
[----:B------:R-:W-:-:S03]  /*01d0*/  SHF.R.U32.HI R4, RZ, 0xe, R5 ;  /* 0x0000000eff047819 */ /* 0x000fc60000011605 */
[----:B------:R-:W-:-:S04]  /*01e0*/  IMAD.WIDE.U32 R14, R3, -0x7fffffff, R14 ;  /* 0x80000001030e7825 */ /* 0x000fc800078e000e */
[----:B------:R-:W-:-:S05]  /*01f0*/  IMAD R4, R4, -0x7fffffff, RZ ;  /* 0x8000000104047824 */ /* 0x000fca00078e02ff */
[----:B------:R-:W-:Y:S01]  /*0200*/  IADD3 R15, PT, PT, R15, -R3, R4 ;  /* 0x800000030f0f7210 */ /* 0x000fe20007ffe004 */
[----:B------:R-:W-:-:S04]  /*0210*/  IMAD.WIDE.U32 R4, R14, 0x41a7, RZ ;  /* 0x000041a70e047825 */ /* 0x000fc800078e00ff */
[----:B------:R-:W-:-:S05]  /*0220*/  IMAD R3, R15, 0x41a7, RZ ;  /* 0x000041a70f037824 */ /* 0x000fca00078e02ff */
[----:B------:R-:W-:-:S05]  /*0230*/  IADD3 R5, PT, PT, R5, R3, RZ ;  /* 0x0000000305057210 */ /* 0x000fca0007ffe0ff */
        /* <DEDUP_REMOVED lines=10> */
[----:B------:R-:W-:Y:S02]  /*02e0*/  IMAD R6, R6, -0x7fffffff, RZ ;  /* 0x8000000106067824 */ /* 0x000fe400078e02ff */
[----:B------:R-:W-:-:S03]  /*02f0*/  IMAD.WIDE.U32 R4, R24, 0x41a7, RZ ;  /* 0x000041a718047825 */ /* 0x000fc600078e00ff */
[----:B------:R-:W-:-:S05]  /*0300*/  IADD3 R25, PT, PT, R25, -R3, R6 ;  /* 0x8000000319197210 */ /* 0x000fca0007ffe006 */
        /* <DEDUP_REMOVED lines=29> */
[----:B------:R-:W-:Y:S01]  /*04e0*/  IADD3 R11, PT, PT, R11, -R3, R4 ;  /* 0x800000030b0b7210 */ /* 0x000fe20007ffe004 */
[----:B------:R-:W-:-:S03]  /*04f0*/  IMAD.WIDE.U32 R6, R12, 0x8001, RZ ;  /* 0x000080010c067825 */ /* 0x000fc600078e00ff */
[----:B------:R-:W0:Y:S01]  /*0500*/  I2F.U64 R10, R10 ;  /* 0x0000000a000a7312 */ /* 0x000e220000301000 */
[----:B------:R-:W-:-:S05]  /*0510*/  IMAD R3, R11, 0x41a7, RZ ;  /* 0x000041a70b037824 */ /* 0x000fca00078e02ff */
[----:B------:R-:W-:-:S05]  /*0520*/  IADD3 R13, PT, PT, R13, R3, RZ ;  /* 0x000000030d0d7210 */ /* 0x000fca0007ffe0ff */
[----:B------:R-:W-:-:S04]  /*0530*/  IMAD.WIDE.U32 R4, R13, 0x8001, RZ ;  /* 0x000080010d047825 */ /* 0x000fc800078e00ff */
[----:B0-----:R-:W-:Y:S01]  /*0540*/  FMUL R10, R10, 4.6566128730773925781e-10 ;  /* 0x300000000a0a7820 */ /* 0x001fe20000400000 */
[----:B------:R-:W-:-:S04]  /*0550*/  IMAD.WIDE.U32 R4, P0, R12, 0x4000, R4 ;  /* 0x000040000c047825 */ /* 0x000fc80007800004 */
[----:B------:R-:W-:Y:S01]  /*0560*/  FMUL R10, R10, R10 ;  /* 0x0000000a0a0a7220 */ /* 0x000fe20000400000 */
[----:B------:R-:W-:Y:S01]  /*0570*/  IMAD.MOV.U32 R8, RZ, RZ, R5 ;  /* 0x000000ffff087224 */ /* 0x000fe200078e0005 */
[----:B------:R-:W-:Y:S02]  /*0580*/  IADD3.X R9, PT, PT, RZ, RZ, RZ, P0, !PT ;  /* 0x000000ffff097210 */ /* 0x000fe400007fe4ff */
        /* <DEDUP_REMOVED lines=28> */
[----:B------:R-:W-:Y:S02]  /*0750*/  IADD3 R19, PT, PT, R19, R3, RZ ;  /* 0x0000000313137210 */ /* 0x000fe40007ffe0ff */
[----:B------:R-:W1:Y:S03]  /*0760*/  I2F.U64 R3, R14 ;  /* 0x0000000e00037312 */ /* 0x000e660000301000 */
[----:B------:R-:W-:-:S04]  /*0770*/  IMAD.WIDE.U32 R12, R19, 0x8001, RZ ;  /* 0x00008001130c7825 */ /* 0x000fc800078e00ff */
[----:B0-----:R-:W-:Y:S01]  /*0780*/  FMUL R6, R6, 4.6566128730773925781e-10 ;  /* 0x3000000006067820 */ /* 0x001fe20000400000 */
[----:B------:R-:W-:-:S04]  /*0790*/  IMAD.WIDE.U32 R12, P0, R18, 0x4000, R12 ;  /* 0x00004000120c7825 */ /* 0x000fc8000780000c */
[----:B------:R-:W-:Y:S01]  /*07a0*/  IMAD.MOV.U32 R4, RZ, RZ, R13 ;  /* 0x000000ffff047224 */ /* 0x000fe200078e000d */
[----:B------:R-:W-:Y:S01]  /*07b0*/  IADD3 RZ, P1, PT, R5, R12, RZ ;  /* 0x0000000c05ff7210 */ /* 0x000fe20007f3e0ff */
[----:B-1----:R-:W-:Y:S01]  /*07c0*/  FMUL R3, R3, 4.6566128730773925781e-10 ;  /* 0x3000000003037820 */ /* 0x002fe20000400000 */
[----:B------:R-:W-:-:S03]  /*07d0*/  IADD3.X R5, PT, PT, RZ, RZ, RZ, P0, !PT ;  /* 0x000000ffff057210 */ /* 0x000fc600007fe4ff */
[----:B------:R-:W-:-:S05]  /*07e0*/  IMAD.WIDE.U32.X R4, R19, 0x4000, R4, P1 ;  /* 0x0000400013047825 */ /* 0x000fca00008e0404 */
[--C-:B------:R-:W-:Y:S02]  /*07f0*/  SHF.R.U64 R13, R4, 0xd, R5.reuse ;  /* 0x0000000d040d7819 */ /* 0x100fe40000001205 */
[----:B------:R-:W-:-:S03]  /*0800*/  SHF.R.U32.HI R4, RZ, 0xd, R5 ;  /* 0x0000000dff047819 */ /* 0x000fc60000011605 */
[----:B------:R-:W-:-:S04]  /*0810*/  IMAD.WIDE.U32 R18, R13, -0x7fffffff, R18 ;  /* 0x800000010d127825 */ /* 0x000fc800078e0012 */
[----:B------:R-:W-:Y:S02]  /*0820*/  IMAD R4, R4, -0x7fffffff, RZ ;  /* 0x8000000104047824 */ /* 0x000fe400078e02ff */
[----:B------:R-:W-:-:S03]  /*0830*/  IMAD.WIDE.U32 R20, R18, 0x41a7, RZ ;  /* 0x000041a712147825 */ /* 0x000fc600078e00ff */
[----:B------:R-:W-:Y:S02]  /*0840*/  IADD3 R19, PT, PT, R19, -R13, R4 ;  /* 0x8000000d13137210 */ /* 0x000fe40007ffe004 */
[----:B------:R-:W0:Y:S01]  /*0850*/  I2F.U64 R4, R24 ;  /* 0x0000001800047312 */ /* 0x000e220000301000 */
[----:B------:R-:W-:-:S04]  /*0860*/  IMAD.WIDE.U32 R14, R20, 0x8001, RZ ;  /* 0x00008001140e7825 */ /* 0x000fc800078e00ff */
[----:B------:R-:W-:-:S03]  /*0870*/  IMAD R5, R19, 0x41a7, RZ ;  /* 0x000041a713057824 */ /* 0x000fc600078e02ff */
[----:B------:R-:W1:Y:S02]  /*0880*/  I2F.U64 R18, R18 ;  /* 0x0000001200127312 */ /* 0x000e640000301000 */
[----:B------:R-:W-:-:S05]  /*0890*/  IADD3 R21, PT, PT, R21, R5, RZ ;  /* 0x0000000515157210 */ /* 0x000fca0007ffe0ff */
[----:B------:R-:W-:Y:S01]  /*08a0*/  IMAD.WIDE.U32 R12, R21, 0x8001, RZ ;  /* 0x00008001150c7825 */ /* 0x000fe200078e00ff */
[----:B------:R-:W2:Y:S03]  /*08b0*/  I2F.U64 R5, R22 ;  /* 0x0000001600057312 */ /* 0x000ea60000301000 */
[----:B0-----:R-:W-:Y:S01]  /*08c0*/  FMUL R4, R4, 4.6566128730773925781e-10 ;  /* 0x3000000004047820 */ /* 0x001fe20000400000 */
[----:B------:R-:W-:-:S04]  /*08d0*/  IMAD.WIDE.U32 R12, P0, R20, 0x4000, R12 ;  /* 0x00004000140c7825 */ /* 0x000fc8000780000c */
[----:B------:R-:W-:Y:S01]  /*08e0*/  FMUL R4, R4, R4 ;  /* 0x0000000404047220 */ /* 0x000fe20000400000 */
[----:B-1----:R-:W-:Y:S01]  /*08f0*/  FMUL R18, R18, 4.6566128730773925781e-10 ;  /* 0x3000000012127820 */ /* 0x002fe20000400000 */
[----:B------:R-:W-:Y:S01]  /*0900*/  IMAD.MOV.U32 R16, RZ, RZ, R13 ;  /* 0x000000ffff107224 */ /* 0x000fe200078e000d */
[----:B------:R-:W-:Y:S01]  /*0910*/  IADD3.X R17, PT, PT, RZ, RZ, RZ, P0, !PT ;  /* 0x000000ffff117210 */ /* 0x000fe200007fe4ff */
[----:B------:R-:W-:Y:S01]  /*0920*/  FFMA R4, R3, R3, R4 ;  /* 0x0000000303047223 */ /* 0x000fe20000000004 */
[----:B------:R-:W-:Y:S02]  /*0930*/  IADD3 RZ, P0, PT, R15, R12, RZ ;  /* 0x0000000c0fff7210 */ /* 0x000fe40007f1e0ff */
[----:B------:R-:W-:Y:S01]  /*0940*/  IADD3 R3, PT, PT, R2, 0x1, RZ ;  /* 0x0000000102037810 */ /* 0x000fe20007ffe0ff */
[----:B--2---:R-:W-:Y:S02]  /*0950*/  FMUL R5, R5, 4.6566128730773925781e-10 ;  /* 0x3000000005057820 */ /* 0x004fe40000400000 */
[----:B------:R-:W-:Y:S01]  /*0960*/  IMAD.WIDE.U32.X R16, R21, 0x4000, R16, P0 ;  /* 0x0000400015107825 */ /* 0x000fe200000e0410 */
[----:B------:R-:W-:-:S03]  /*0970*/  FSETP.GTU.AND P0, PT, R4, 1, PT ;  /* 0x3f8000000400780b */ /* 0x000fc60003f0c000 */
[----:B------:R-:W-:Y:S01]  /*0980*/  FFMA R10, R5, R5, R10 ;  /* 0x00000005050a7223 */ /* 0x000fe2000000000a */
[----:B------:R-:W-:Y:S01]  /*0990*/  FMUL R5, R6, R6 ;  /* 0x0000000606057220 */ /* 0x000fe20000400000 */
[--C-:B------:R-:W-:Y:S02]  /*09a0*/  SHF.R.U64 R13, R16, 0xd, R17.reuse ;  /* 0x0000000d100d7819 */ /* 0x100fe40000001211 */
[----:B------:R-:W-:Y:S01]  /*09b0*/  SHF.R.U32.HI R16, RZ, 0xd, R17 ;  /* 0x0000000dff107819 */ /* 0x000fe20000011611 */
[----:B------:R-:W-:Y:S01]  /*09c0*/  FFMA R5, R8, R8, R5 ;  /* 0x0000000808057223 */ /* 0x000fe20000000005 */
[----:B------:R-:W-:Y:S01]  /*09d0*/  FSETP.GTU.AND P1, PT, R10, 1, PT ;  /* 0x3f8000000a00780b */ /* 0x000fe20003f2c000 */
[----:B------:R-:W-:-:S04]  /*09e0*/  IMAD.WIDE.U32 R20, R13, -0x7fffffff, R20 ;  /* 0x800000010d147825 */ /* 0x000fc800078e0014 */
[----:B------:R-:W-:Y:S01]  /*09f0*/  IMAD R16, R16, -0x7fffffff, RZ ;  /* 0x8000000110107824 */ /* 0x000fe200078e02ff */
[----:B------:R-:W-:Y:S02]  /*0a00*/  @P0 IADD3 R3, PT, PT, R2, RZ, RZ ;  /* 0x000000ff02030210 */ /* 0x000fe40007ffe0ff */
[----:B------:R-:W-:Y:S02]  /*0a10*/  FSETP.GTU.AND P0, PT, R5, 1, PT ;  /* 0x3f8000000500780b */ /* 0x000fe40003f0c000 */
[----:B------:R-:W-:Y:S01]  /*0a20*/  IADD3 R21, PT, PT, R21, -R13, R16 ;  /* 0x8000000d15157210 */ /* 0x000fe20007ffe010 */
[C---:B------:R-:W-:Y:S01]  /*0a30*/  VIADD R2, R3.reuse, 0x1 ;  /* 0x0000000103027836 */ /* 0x040fe20000000000 */
[----:B------:R-:W-:Y:S02]  /*0a40*/  MOV R6, R20 ;  /* 0x0000001400067202 */ /* 0x000fe40000000f00 */
[----:B------:R-:W-:Y:S02]  /*0a50*/  @P1 IADD3 R2, PT, PT, R3, RZ, RZ ;  /* 0x000000ff03021210 */ /* 0x000fe40007ffe0ff */
[----:B------:R-:W0:Y:S02]  /*0a60*/  I2F.U64 R21, R20 ;  /* 0x0000001400157312 */ /* 0x000e240000301000 */
[----:B------:R-:W-:-:S03]  /*0a70*/  IADD3 R3, PT, PT, R2, 0x1, RZ ;  /* 0x0000000102037810 */ /* 0x000fc60007ffe0ff */
[----:B------:R-:W-:-:S05]  /*0a80*/  @P0 IMAD.MOV R3, RZ, RZ, R2 ;  /* 0x000000ffff030224 */ /* 0x000fca00078e0202 */
[----:B------:R-:W-:Y:S01]  /*0a90*/  IADD3 R2, PT, PT, R3, 0x1, RZ ;  /* 0x0000000103027810 */ /* 0x000fe20007ffe0ff */
[----:B0-----:R-:W-:-:S04]  /*0aa0*/  FMUL R21, R21, 4.6566128730773925781e-10 ;  /* 0x3000000015157820 */ /* 0x001fc80000400000 */
[----:B------:R-:W-:-:S04]  /*0ab0*/  FMUL R21, R21, R21 ;  /* 0x0000001515157220 */ /* 0x000fc80000400000 */
[----:B------:R-:W-:-:S05]  /*0ac0*/  FFMA R21, R18, R18, R21 ;  /* 0x0000001212157223 */ /* 0x000fca0000000015 */
[----:B------:R-:W-:-:S13]  /*0ad0*/  FSETP.GTU.AND P1, PT, R21, 1, PT ;  /* 0x3f8000001500780b */ /* 0x000fda0003f2c000 */
[----:B------:R-:W-:Y:S01]  /*0ae0*/  @P1 IMAD.MOV R2, RZ, RZ, R3 ;  /* 0x000000ffff021224 */ /* 0x000fe200078e0203 */
[----:B------:R-:W-:Y:S06]  /*0af0*/  BRA.U UP1, `(.L_x_2) ;  /* 0xfffffff501887547 */ /* 0x000fec000b83ffff */
.L_x_1:
[----:B------:R-:W-:Y:S05]  /*0b00*/  BRA.U !UP0, `(.L_x_3) ;  /* 0x0000000108a87547 */ /* 0x000fea000b800000 */
[----:B------:R-:W-:-:S12]  /*0b10*/  UIADD3 UR4, UPT, UPT, -UR4, URZ, URZ ;  /* 0x000000ff04047290 */ /* 0x000fd8000fffe1ff */
.L_x_4:
[----:B------:R-:W-:Y:S01]  /*0b20*/  IMAD.WIDE.U32 R4, R6, 0x41a7, RZ ;  /* 0x000041a706047825 */ /* 0x000fe200078e00ff */
[----:B------:R-:W-:-:S04]  /*0b30*/  UIADD3 UR4, UPT, UPT, UR4, 0x1, URZ ;  /* 0x0000000104047890 */ /* 0x000fc8000fffe0ff */
[----:B------:R-:W-:Y:S01]  /*0b40*/  UISETP.NE.AND UP0, UPT, UR4, URZ, UPT ;  /* 0x000000ff0400728c */ /* 0x000fe2000bf05270 */
[----:B------:R-:W-:-:S04]  /*0b50*/  IMAD.WIDE.U32 R6, R5, 0x10001, RZ ;  /* 0x0001000105067825 */ /* 0x000fc800078e00ff */
[----:B------:R-:W-:-:S04]  /*0b60*/  IMAD.WIDE.U32 R8, P0, R4, 0x8000, R6 ;  /* 0x0000800004087825 */ /* 0x000fc80007800006 */
[----:B------:R-:W-:Y:S01]  /*0b70*/  IMAD.WIDE.U32 R6, R4, 0x10001, RZ ;  /* 0x0001000104067825 */ /* 0x000fe200078e00ff */
[----:B------:R-:W-:Y:S02]  /*0b80*/  IADD3.X R11, PT, PT, RZ, RZ, RZ, P0, !PT ;  /* 0x000000ffff0b7210 */ /* 0x000fe400007fe4ff */
[----:B------:R-:W-:Y:S02]  /*0b90*/  MOV R10, R9 ;  /* 0x00000009000a7202 */ /* 0x000fe40000000f00 */
[----:B------:R-:W-:-:S05]  /*0ba0*/  IADD3 RZ, P0, PT, R7, R8, RZ ;  /* 0x0000000807ff7210 */ /* 0x000fca0007f1e0ff */
[----:B------:R-:W-:-:S05]  /*0bb0*/  IMAD.WIDE.U32.X R10, R5, 0x8000, R10, P0 ;  /* 0x00008000050a7825 */ /* 0x000fca00000e040a */
[--C-:B------:R-:W-:Y:S02]  /*0bc0*/  SHF.R.U64 R3, R10, 0xe, R11.reuse ;  /* 0x0000000e0a037819 */ /* 0x100fe4000000120b */
[----:B------:R-:W-:-:S03]  /*0bd0*/  SHF.R.U32.HI R10, RZ, 0xe, R11 ;  /* 0x0000000eff0a7819 */ /* 0x000fc6000001160b */
[----:B------:R-:W-:-:S04]  /*0be0*/  IMAD.WIDE.U32 R4, R3, -0x7fffffff, R4 ;  /* 0x8000000103047825 */ /* 0x000fc800078e0004 */
[----:B------:R-:W-:Y:S02]  /*0bf0*/  IMAD R10, R10, -0x7fffffff, RZ ;  /* 0x800000010a0a7824 */ /* 0x000fe400078e02ff */
[----:B------:R-:W-:-:S03]  /*0c00*/  IMAD.WIDE.U32 R6, R4, 0x41a7, RZ ;  /* 0x000041a704067825 */ /* 0x000fc600078e00ff */
[----:B------:R-:W-:-:S04]  /*0c10*/  IADD3 R5, PT, PT, R5, -R3, R10 ;  /* 0x8000000305057210 */ /* 0x000fc80007ffe00a */
[----:B------:R-:W0:Y:S01]  /*0c20*/  I2F.U64 R4, R4 ;  /* 0x0000000400047312 */ /* 0x000e220000301000 */
[----:B------:R-:W-:-:S04]  /*0c30*/  IMAD R3, R5, 0x41a7, RZ ;  /* 0x000041a705037824 */ /* 0x000fc800078e02ff */
[----:B------:R-:W-:-:S04]  /*0c40*/  IMAD.IADD R7, R7, 0x1, R3 ;  /* 0x0000000107077824 */ /* 0x000fc800078e0203 */
        /* <DEDUP_REMOVED lines=10> */
[----:B------:R-:W-:-:S05]  /*0cf0*/  IMAD R12, R12, -0x7fffffff, RZ ;  /* 0x800000010c0c7824 */ /* 0x000fca00078e02ff */
[----:B------:R-:W-:Y:S01]  /*0d00*/  IADD3 R7, PT, PT, R7, -R3, R12 ;  /* 0x8000000307077210 */ /* 0x000fe20007ffe00c */
[----:B0-----:R-:W-:-:S05]  /*0d10*/  FMUL R3, R4, 4.6566128730773925781e-10 ;  /* 0x3000000004037820 */ /* 0x001fca0000400000 */
[----:B------:R-:W0:Y:S02]  /*0d20*/  I2F.U64 R7, R6 ;  /* 0x0000000600077312 */ /* 0x000e240000301000 */
[----:B0-----:R-:W-:-:S04]  /*0d30*/  FMUL R8, R7, 4.6566128730773925781e-10 ;  /* 0x3000000007087820 */ /* 0x001fc80000400000 */
[----:B------:R-:W-:-:S04]  /*0d40*/  FMUL R8, R8, R8 ;  /* 0x0000000808087220 */ /* 0x000fc80000400000 */
[----:B------:R-:W-:Y:S01]  /*0d50*/  FFMA R8, R3, R3, R8 ;  /* 0x0000000303087223 */ /* 0x000fe20000000008 */
[----:B------:R-:W-:-:S04]  /*0d60*/  IADD3 R3, PT, PT, R2, 0x1, RZ ;  /* 0x0000000102037810 */ /* 0x000fc80007ffe0ff */
[----:B------:R-:W-:-:S13]  /*0d70*/  FSETP.GTU.AND P0, PT, R8, 1, PT ;  /* 0x3f8000000800780b */ /* 0x000fda0003f0c000 */
[----:B------:R-:W-:-:S05]  /*0d80*/  @P0 IMAD.MOV R3, RZ, RZ, R2 ;  /* 0x000000ffff030224 */ /* 0x000fca00078e0202 */
[----:B------:R-:W-:Y:S01]  /*0d90*/  MOV R2, R3 ;  /* 0x0000000300027202 */ /* 0x000fe20000000f00 */
[----:B------:R-:W-:Y:S06]  /*0da0*/  BRA.U UP0, `(.L_x_4) ;  /* 0xfffffffd005c7547 */ /* 0x000fec000b83ffff */
.L_x_3:
[----:B------:R-:W-:-:S05]  /*0db0*/  I2FP.F32.U32 R2, R2 ;  /* 0x0000000200027245 */ /* 0x000fca0000201000 */
[----:B------:R-:W-:-:S07]  /*0dc0*/  FMUL R3, R2, 4 ;  /* 0x4080000002037820 */ /* 0x000fce0000400000 */
.L_x_0:
[----:B------:R-:W-:Y:S01]  /*0dd0*/  I2FP.F32.S32 R6, UR6 ;  /* 0x0000000600067c45 */ /* 0x000fe20008201400 */
[----:B------:R-:W0:Y:S01]  /*0de0*/  LDCU.64 UR4, c[0x0][0x358] ;  /* 0x00006b00ff0477ac */ /* 0x000e220008000a00 */
[----:B------:R-:W-:Y:S02]  /*0df0*/  BSSY.RECONVERGENT B0, `(.L_x_5) ;  /* 0x000000c000007945 */ /* 0x000fe40003800200 */
[----:B------:R-:W1:Y:S08]  /*0e00*/  MUFU.RCP R5, R6 ;  /* 0x0000000600057308 */ /* 0x000e700000001000 */
[----:B------:R-:W2:Y:S01]  /*0e10*/  FCHK P0, R3, R6 ;  /* 0x0000000603007302 */ /* 0x000ea20000000000 */
[----:B-1----:R-:W-:-:S04]  /*0e20*/  FFMA R2, -R6, R5, 1 ;  /* 0x3f80000006027423 */ /* 0x002fc80000000105 */
[----:B------:R-:W-:-:S04]  /*0e30*/  FFMA R2, R5, R2, R5 ;  /* 0x0000000205027223 */ /* 0x000fc80000000005 */
[----:B------:R-:W-:-:S04]  /*0e40*/  FFMA R5, R2, R3, RZ ;  /* 0x0000000302057223 */ /* 0x000fc800000000ff */
[----:B------:R-:W-:-:S04]  /*0e50*/  FFMA R4, -R6, R5, R3 ;  /* 0x0000000506047223 */ /* 0x000fc80000000103 */
[----:B------:R-:W-:Y:S01]  /*0e60*/  FFMA R5, R2, R4, R5 ;  /* 0x0000000402057223 */ /* 0x000fe20000000005 */
[----:B0-2---:R-:W-:Y:S06]  /*0e70*/  @!P0 BRA `(.L_x_6) ;  /* 0x00000000000c8947 */ /* 0x005fec0003800000 */
[----:B------:R-:W-:-:S07]  /*0e80*/  MOV R4, 0xea0 ;  /* 0x00000ea000047802 */ /* 0x000fce0000000f00 */
[----:B------:R-:W-:Y:S05]  /*0e90*/  CALL.REL.NOINC `($__internal_0_$__cuda_sm3x_div_rn_noftz_f32_slowpath) ;  /* 0x0000000000187944 */ /* 0x000fea0003c00000 */
[----:B------:R-:W-:-:S07]  /*0ea0*/  MOV R5, R2 ;  /* 0x0000000200057202 */ /* 0x000fce0000000f00 */
.L_x_6:
[----:B------:R-:W-:Y:S05]  /*0eb0*/  BSYNC.RECONVERGENT B0 ;  /* 0x0000000000007941 */ /* 0x000fea0003800200 */
.L_x_5:
[----:B------:R-:W0:Y:S02]  /*0ec0*/  LDC.64 R2, c[0x0][0x388] ;  /* 0x0000e200ff027b82 */ /* 0x000e240000000a00 */
[----:B0-----:R-:W-:-:S05]  /*0ed0*/  IMAD.WIDE.U32 R2, R0, 0x4, R2 ;  /* 0x0000000400027825 */ /* 0x001fca00078e0002 */
[----:B------:R-:W-:Y:S01]  /*0ee0*/  STG.E desc[UR4][R2.64], R5 ;  /* 0x0000000502007986 */ /* 0x000fe2000c101904 */
[----:B------:R-:W-:Y:S05]  /*0ef0*/  EXIT ;  /* 0x000000000000794d */ /* 0x000fea0003800000 */
        .weak           $__internal_0_$__cuda_sm3x_div_rn_noftz_f32_slowpath
        .type           $__internal_0_$__cuda_sm3x_div_rn_noftz_f32_slowpath,@function
        .size           $__internal_0_$__cuda_sm3x_div_rn_noftz_f32_slowpath,(.L_x_19 - $__internal_0_$__cuda_sm3x_div_rn_noftz_f32_slowpath)
$__internal_0_$__cuda_sm3x_div_rn_noftz_f32_slowpath:
[----:B------:R-:W-:Y:S01]  /*0f00*/  SHF.R.U32.HI R5, RZ, 0x17, R6 ;  /* 0x00000017ff057819 */ /* 0x000fe20000011606 */
[----:B------:R-:W-:Y:S01]  /*0f10*/  BSSY.RECONVERGENT B1, `(.L_x_7) ;  /* 0x0000063000017945 */ /* 0x000fe20003800200 */
[----:B------:R-:W-:Y:S02]  /*0f20*/  SHF.R.U32.HI R2, RZ, 0x17, R3 ;  /* 0x00000017ff027819 */ /* 0x000fe40000011603 */
[----:B------:R-:W-:Y:S02]  /*0f30*/  LOP3.LUT R5, R5, 0xff, RZ, 0xc0, !PT ;  /* 0x000000ff05057812 */ /* 0x000fe400078ec0ff */
[----:B------:R-:W-:Y:S02]  /*0f40*/  LOP3.LUT R10, R2, 0xff, RZ, 0xc0, !PT ;  /* 0x000000ff020a7812 */ /* 0x000fe400078ec0ff */
[----:B------:R-:W-:-:S03]  /*0f50*/  IADD3 R8, PT, PT, R5, -0x1, RZ ;  /* 0xffffffff05087810 */ /* 0x000fc60007ffe0ff */
[----:B------:R-:W-:Y:S01]  /*0f60*/  VIADD R9, R10, 0xffffffff ;  /* 0xffffffff0a097836 */ /* 0x000fe20000000000 */
[----:B------:R-:W-:-:S04]  /*0f70*/  ISETP.GT.U32.AND P0, PT, R8, 0xfd, PT ;  /* 0x000000fd0800780c */ /* 0x000fc80003f04070 */
[----:B------:R-:W-:-:S13]  /*0f80*/  ISETP.GT.U32.OR P0, PT, R9, 0xfd, P0 ;  /* 0x000000fd0900780c */ /* 0x000fda0000704470 */
[----:B------:R-:W-:Y:S01]  /*0f90*/  @!P0 MOV R7, RZ ;  /* 0x000000ff00078202 */ /* 0x000fe20000000f00 */
[----:B------:R-:W-:Y:S06]  /*0fa0*/  @!P0 BRA `(.L_x_8) ;  /* 0x0000000000608947 */ /* 0x000fec0003800000 */
[----:B------:R-:W-:Y:S02]  /*0fb0*/  FSETP.GTU.FTZ.AND P0, PT, |R3|, +INF , PT ;  /* 0x7f8000000300780b */ /* 0x000fe40003f1c200 */
[----:B------:R-:W-:Y:S02]  /*0fc0*/  FSETP.GTU.FTZ.AND P1, PT, |R6|, +INF , PT ;  /* 0x7f8000000600780b */ /* 0x000fe40003f3c200 */
[----:B------:R-:W-:Y:S02]  /*0fd0*/  MOV R2, R6 ;  /* 0x0000000600027202 */ /* 0x000fe40000000f00 */
[----:B------:R-:W-:-:S13]  /*0fe0*/  PLOP3.LUT P0, PT, P0, P1, PT, 0xf8, 0x8f ;  /* 0x00000000008f781c */ /* 0x000fda0000703f70 */
[----:B------:R-:W-:Y:S05]  /*0ff0*/  @P0 BRA `(.L_x_9) ;  /* 0x00000004004c0947 */ /* 0x000fea0003800000 */
[----:B------:R-:W-:-:S13]  /*1000*/  LOP3.LUT P0, RZ, R6, 0x7fffffff, R3, 0xc8, !PT ;  /* 0x7fffffff06ff7812 */ /* 0x000fda000780c803 */
[----:B------:R-:W-:Y:S05]  /*1010*/  @!P0 BRA `(.L_x_10) ;  /* 0x00000004003c8947 */ /* 0x000fea0003800000 */
[C---:B------:R-:W-:Y:S02]  /*1020*/  FSETP.NEU.FTZ.AND P2, PT, |R3|.reuse, +INF , PT ;  /* 0x7f8000000300780b */ /* 0x040fe40003f5d200 */
[----:B------:R-:W-:Y:S02]  /*1030*/  FSETP.NEU.FTZ.AND P1, PT, |R2|, +INF , PT ;  /* 0x7f8000000200780b */ /* 0x000fe40003f3d200 */
[----:B------:R-:W-:-:S11]  /*1040*/  FSETP.NEU.FTZ.AND P0, PT, |R3|, +INF , PT ;  /* 0x7f8000000300780b */ /* 0x000fd60003f1d200 */
[----:B------:R-:W-:Y:S05]  /*1050*/  @!P1 BRA !P2, `(.L_x_10) ;  /* 0x00000004002c9947 */ /* 0x000fea0005000000 */
[----:B------:R-:W-:-:S04]  /*1060*/  LOP3.LUT P2, RZ, R3, 0x7fffffff, RZ, 0xc0, !PT ;  /* 0x7fffffff03ff7812 */ /* 0x000fc8000784c0ff */
[----:B------:R-:W-:-:S13]  /*1070*/  PLOP3.LUT P1, PT, P1, P2, PT, 0x2f, 0xf2 ;  /* 0x0000000000f2781c */ /* 0x000fda0000f24577 */
[----:B------:R-:W-:Y:S05]  /*1080*/  @P1 BRA `(.L_x_11) ;  /* 0x0000000400181947 */ /* 0x000fea0003800000 */
[----:B------:R-:W-:-:S04]  /*1090*/  LOP3.LUT P1, RZ, R6, 0x7fffffff, RZ, 0xc0, !PT ;  /* 0x7fffffff06ff7812 */ /* 0x000fc8000782c0ff */
[----:B------:R-:W-:-:S13]  /*10a0*/  PLOP3.LUT P0, PT, P0, P1, PT, 0x2f, 0xf2 ;  /* 0x0000000000f2781c */ /* 0x000fda0000702577 */
[----:B------:R-:W-:Y:S05]  /*10b0*/  @P0 BRA `(.L_x_12) ;  /* 0x0000000400000947 */ /* 0x000fea0003800000 */
[----:B------:R-:W-:Y:S02]  /*10c0*/  ISETP.GE.AND P0, PT, R9, RZ, PT ;  /* 0x000000ff0900720c */ /* 0x000fe40003f06270 */
[----:B------:R-:W-:-:S11]  /*10d0*/  ISETP.GE.AND P1, PT, R8, RZ, PT ;  /* 0x000000ff0800720c */ /* 0x000fd60003f26270 */
[----:B------:R-:W-:Y:S01]  /*10e0*/  @P0 MOV R7, RZ ;  /* 0x000000ff00070202 */ /* 0x000fe20000000f00 */
[----:B------:R-:W-:Y:S02]  /*10f0*/  @!P0 IMAD.MOV.U32 R7, RZ, RZ, -0x40 ;  /* 0xffffffc0ff078424 */ /* 0x000fe400078e00ff */
[----:B------:R-:W-:Y:S01]  /*1100*/  @!P0 FFMA R3, R3, 1.84467440737095516160e+19, RZ ;  /* 0x5f80000003038823 */ /* 0x000fe200000000ff */
[----:B------:R-:W-:Y:S02]  /*1110*/  @!P1 FFMA R6, R2, 1.84467440737095516160e+19, RZ ;  /* 0x5f80000002069823 */ /* 0x000fe400000000ff */
[----:B------:R-:W-:-:S07]  /*1120*/  @!P1 IADD3 R7, PT, PT, R7, 0x40, RZ ;  /* 0x0000004007079810 */ /* 0x000fce0007ffe0ff */
.L_x_8:
[----:B------:R-:W-:Y:S01]  /*1130*/  LEA R9, R5, 0xc0800000, 0x17 ;  /* 0xc080000005097811 */ /* 0x000fe200078eb8ff */
[----:B------:R-:W-:Y:S03]  /*1140*/  BSSY.RECONVERGENT B2, `(.L_x_13) ;  /* 0x0000036000027945 */ /* 0x000fe60003800200 */
[----:B------:R-:W-:Y:S02]  /*1150*/  IADD3 R9, PT, PT, -R9, R6, RZ ;  /* 0x0000000609097210 */ /* 0x000fe40007ffe1ff */
[----:B------:R-:W-:Y:S02]  /*1160*/  IADD3 R6, PT, PT, R10, -0x7f, RZ ;  /* 0xffffff810a067810 */ /* 0x000fe40007ffe0ff */
[----:B------:R-:W0:Y:S01]  /*1170*/  MUFU.RCP R8, R9 ;  /* 0x0000000900087308 */ /* 0x000e220000001000 */
[----:B------:R-:W-:Y:S02]  /*1180*/  FADD.FTZ R11, -R9, -RZ ;  /* 0x800000ff090b7221 */ /* 0x000fe40000010100 */
[C---:B------:R-:W-:Y:S01]  /*1190*/  IMAD R2, R6.reuse, -0x800000, R3 ;  /* 0xff80000006027824 */ /* 0x040fe200078e0203 */
[----:B------:R-:W-:-:S05]  /*11a0*/  IADD3 R6, PT, PT, R6, 0x7f, -R5 ;  /* 0x0000007f06067810 */ /* 0x000fca0007ffe805 */
[----:B------:R-:W-:Y:S02]  /*11b0*/  IMAD.IADD R6, R6, 0x1, R7 ;  /* 0x0000000106067824 */ /* 0x000fe400078e0207 */
[----:B0-----:R-:W-:-:S04]  /*11c0*/  FFMA R13, R8, R11, 1 ;  /* 0x3f800000080d7423 */ /* 0x001fc8000000000b */
[----:B------:R-:W-:-:S04]  /*11d0*/  FFMA R10, R8, R13, R8 ;  /* 0x0000000d080a7223 */ /* 0x000fc80000000008 */
[----:B------:R-:W-:-:S04]  /*11e0*/  FFMA R3, R2, R10, RZ ;  /* 0x0000000a02037223 */ /* 0x000fc800000000ff */
[----:B------:R-:W-:-:S04]  /*11f0*/  FFMA R8, R11, R3, R2 ;  /* 0x000000030b087223 */ /* 0x000fc80000000002 */
[----:B------:R-:W-:-:S04]  /*1200*/  FFMA R13, R10, R8, R3 ;  /* 0x000000080a0d7223 */ /* 0x000fc80000000003 */
[----:B------:R-:W-:-:S04]  /*1210*/  FFMA R8, R11, R13, R2 ;  /* 0x0000000d0b087223 */ /* 0x000fc80000000002 */
[----:B------:R-:W-:-:S05]  /*1220*/  FFMA R2, R10, R8, R13 ;  /* 0x000000080a027223 */ /* 0x000fca000000000d */
[----:B------:R-:W-:-:S04]  /*1230*/  SHF.R.U32.HI R3, RZ, 0x17, R2 ;  /* 0x00000017ff037819 */ /* 0x000fc80000011602 */
[----:B------:R-:W-:-:S04]  /*1240*/  LOP3.LUT R3, R3, 0xff, RZ, 0xc0, !PT ;  /* 0x000000ff03037812 */ /* 0x000fc800078ec0ff */
[----:B------:R-:W-:-:S04]  /*1250*/  IADD3 R7, PT, PT, R3, R6, RZ ;  /* 0x0000000603077210 */ /* 0x000fc80007ffe0ff */
[----:B------:R-:W-:-:S04]  /*1260*/  IADD3 R3, PT, PT, R7, -0x1, RZ ;  /* 0xffffffff07037810 */ /* 0x000fc80007ffe0ff */
[----:B------:R-:W-:-:S13]  /*1270*/  ISETP.GE.U32.AND P0, PT, R3, 0xfe, PT ;  /* 0x000000fe0300780c */ /* 0x000fda0003f06070 */
[----:B------:R-:W-:Y:S05]  /*1280*/  @!P0 BRA `(.L_x_14) ;  /* 0x0000000000808947 */ /* 0x000fea0003800000 */
[----:B------:R-:W-:-:S13]  /*1290*/  ISETP.GT.AND P0, PT, R7, 0xfe, PT ;  /* 0x000000fe0700780c */ /* 0x000fda0003f04270 */
[----:B------:R-:W-:Y:S05]  /*12a0*/  @P0 BRA `(.L_x_15) ;  /* 0x00000000006c0947 */ /* 0x000fea0003800000 */
[----:B------:R-:W-:-:S13]  /*12b0*/  ISETP.GE.AND P0, PT, R7, 0x1, PT ;  /* 0x000000010700780c */ /* 0x000fda0003f06270 */
[----:B------:R-:W-:Y:S05]  /*12c0*/  @P0 BRA `(.L_x_16) ;  /* 0x0000000000740947 */ /* 0x000fea0003800000 */
[----:B------:R-:W-:Y:S02]  /*12d0*/  ISETP.GE.AND P0, PT, R7, -0x18, PT ;  /* 0xffffffe80700780c */ /* 0x000fe40003f06270 */
[----:B------:R-:W-:-:S11]  /*12e0*/  LOP3.LUT R2, R2, 0x80000000, RZ, 0xc0, !PT ;  /* 0x8000000002027812 */ /* 0x000fd600078ec0ff */
[----:B------:R-:W-:Y:S05]  /*12f0*/  @!P0 BRA `(.L_x_16) ;  /* 0x0000000000688947 */ /* 0x000fea0003800000 */
[CCC-:B------:R-:W-:Y:S01]  /*1300*/  FFMA.RZ R3, R10.reuse, R8.reuse, R13.reuse ;  /* 0x000000080a037223 */ /* 0x1c0fe2000000c00d */
[CCC-:B------:R-:W-:Y:S01]  /*1310*/  FFMA.RM R6, R10.reuse, R8.reuse, R13.reuse ;  /* 0x000000080a067223 */ /* 0x1c0fe2000000400d */
[C---:B------:R-:W-:Y:S02]  /*1320*/  ISETP.NE.AND P2, PT, R7.reuse, RZ, PT ;  /* 0x000000ff0700720c */ /* 0x040fe40003f45270 */
[----:B------:R-:W-:Y:S02]  /*1330*/  ISETP.NE.AND P1, PT, R7, RZ, PT ;  /* 0x000000ff0700720c */ /* 0x000fe40003f25270 */
[----:B------:R-:W-:Y:S01]  /*1340*/  LOP3.LUT R5, R3, 0x7fffff, RZ, 0xc0, !PT ;  /* 0x007fffff03057812 */ /* 0x000fe200078ec0ff */
[----:B------:R-:W-:Y:S01]  /*1350*/  FFMA.RP R3, R10, R8, R13 ;  /* 0x000000080a037223 */ /* 0x000fe2000000800d */
[----:B------:R-:W-:Y:S01]  /*1360*/  IADD3 R8, PT, PT, R7, 0x20, RZ ;  /* 0x0000002007087810 */ /* 0x000fe20007ffe0ff */
[----:B------:R-:W-:Y:S01]  /*1370*/  IMAD.MOV R7, RZ, RZ, -R7 ;  /* 0x000000ffff077224 */ /* 0x000fe200078e0a07 */
[----:B------:R-:W-:-:S02]  /*1380*/  LOP3.LUT R5, R5, 0x800000, RZ, 0xfc, !PT ;  /* 0x0080000005057812 */ /* 0x000fc400078efcff */
[----:B------:R-:W-:Y:S02]  /*1390*/  FSETP.NEU.FTZ.AND P0, PT, R3, R6, PT ;  /* 0x000000060300720b */ /* 0x000fe40003f1d000 */
[----:B------:R-:W-:Y:S02]  /*13a0*/  SHF.L.U32 R8, R5, R8, RZ ;  /* 0x0000000805087219 */ /* 0x000fe400000006ff */
[----:B------:R-:W-:Y:S02]  /*13b0*/  SEL R6, R7, RZ, P2 ;  /* 0x000000ff07067207 */ /* 0x000fe40001000000 */
[----:B------:R-:W-:Y:S02]  /*13c0*/  ISETP.NE.AND P1, PT, R8, RZ, P1 ;  /* 0x000000ff0800720c */ /* 0x000fe40000f25270 */
[----:B------:R-:W-:Y:S02]  /*13d0*/  SHF.R.U32.HI R6, RZ, R6, R5 ;  /* 0x00000006ff067219 */ /* 0x000fe40000011605 */
[----:B------:R-:W-:-:S02]  /*13e0*/  PLOP3.LUT P0, PT, P0, P1, PT, 0xf8, 0x8f ;  /* 0x00000000008f781c */ /* 0x000fc40000703f70 */
[----:B------:R-:W-:Y:S02]  /*13f0*/  SHF.R.U32.HI R8, RZ, 0x1, R6 ;  /* 0x00000001ff087819 */ /* 0x000fe40000011606 */
[----:B------:R-:W-:-:S04]  /*1400*/  SEL R3, RZ, 0x1, !P0 ;  /* 0x00000001ff037807 */ /* 0x000fc80004000000 */
[----:B------:R-:W-:-:S04]  /*1410*/  LOP3.LUT R3, R3, 0x1, R8, 0xf8, !PT ;  /* 0x0000000103037812 */ /* 0x000fc800078ef808 */
[----:B------:R-:W-:-:S04]  /*1420*/  LOP3.LUT R3, R3, R6, RZ, 0xc0, !PT ;  /* 0x0000000603037212 */ /* 0x000fc800078ec0ff */
[----:B------:R-:W-:-:S04]  /*1430*/  IADD3 R3, PT, PT, R8, R3, RZ ;  /* 0x0000000308037210 */ /* 0x000fc80007ffe0ff */
[----:B------:R-:W-:Y:S01]  /*1440*/  LOP3.LUT R2, R3, R2, RZ, 0xfc, !PT ;  /* 0x0000000203027212 */ /* 0x000fe200078efcff */
[----:B------:R-:W-:Y:S06]  /*1450*/  BRA `(.L_x_16) ;  /* 0x0000000000107947 */ /* 0x000fec0003800000 */
.L_x_15:
[----:B------:R-:W-:-:S04]  /*1460*/  LOP3.LUT R2, R2, 0x80000000, RZ, 0xc0, !PT ;  /* 0x8000000002027812 */ /* 0x000fc800078ec0ff */
[----:B------:R-:W-:Y:S01]  /*1470*/  LOP3.LUT R2, R2, 0x7f800000, RZ, 0xfc, !PT ;  /* 0x7f80000002027812 */ /* 0x000fe200078efcff */
[----:B------:R-:W-:Y:S06]  /*1480*/  BRA `(.L_x_16) ;  /* 0x0000000000047947 */ /* 0x000fec0003800000 */
.L_x_14:
[----:B------:R-:W-:-:S07]  /*1490*/  LEA R2, R6, R2, 0x17 ;  /* 0x0000000206027211 */ /* 0x000fce00078eb8ff */
.L_x_16:
[----:B------:R-:W-:Y:S05]  /*14a0*/  BSYNC.RECONVERGENT B2 ;  /* 0x0000000000027941 */ /* 0x000fea0003800200 */
.L_x_13:
[----:B------:R-:W-:Y:S05]  /*14b0*/  BRA `(.L_x_17) ;  /* 0x0000000000207947 */ /* 0x000fea0003800000 */
.L_x_12:
[----:B------:R-:W-:-:S04]  /*14c0*/  LOP3.LUT R2, R6, 0x80000000, R3, 0x48, !PT ;  /* 0x8000000006027812 */ /* 0x000fc800078e4803 */
[----:B------:R-:W-:Y:S01]  /*14d0*/  LOP3.LUT R2, R2, 0x7f800000, RZ, 0xfc, !PT ;  /* 0x7f80000002027812 */ /* 0x000fe200078efcff */
[----:B------:R-:W-:Y:S06]  /*14e0*/  BRA `(.L_x_17) ;  /* 0x0000000000147947 */ /* 0x000fec0003800000 */
.L_x_11:
[----:B------:R-:W-:Y:S01]  /*14f0*/  LOP3.LUT R2, R6, 0x80000000, R3, 0x48, !PT ;  /* 0x8000000006027812 */ /* 0x000fe200078e4803 */
[----:B------:R-:W-:Y:S06]  /*1500*/  BRA `(.L_x_17) ;  /* 0x00000000000c7947 */ /* 0x000fec0003800000 */
.L_x_10:
[----:B------:R-:W0:Y:S01]  /*1510*/  MUFU.RSQ R2, -QNAN ;  /* 0xffc0000000027908 */ /* 0x000e220000001400 */
[----:B------:R-:W-:Y:S05]  /*1520*/  BRA `(.L_x_17) ;  /* 0x0000000000047947 */ /* 0x000fea0003800000 */
.L_x_9:
[----:B------:R-:W-:-:S07]  /*1530*/  FADD.FTZ R2, R3, R2 ;  /* 0x0000000203027221 */ /* 0x000fce0000010000 */
.L_x_17:
[----:B------:R-:W-:Y:S05]  /*1540*/  BSYNC.RECONVERGENT B1 ;  /* 0x0000000000017941 */ /* 0x000fea0003800200 */
.L_x_7:
[----:B------:R-:W-:-:S04]  /*1550*/  HFMA2 R5, -RZ, RZ, 0, 0 ;  /* 0x00000000ff057431 */ /* 0x000fc800000001ff */
[----:B0-----:R-:W-:Y:S05]  /*1560*/  RET.REL.NODEC R4 `(_Z15gpu_monte_carloiPf) ;  /* 0xffffffe804a47950 */ /* 0x001fea0003c3ffff */
.L_x_18:
[----:B------:R-:W-:-:S00]  /*1570*/  BRA `(.L_x_18) ;  /* 0xfffffffc00fc7947 */ /* 0x000fc0000383ffff */
[----:B------:R-:W-:-:S00]  /*1580*/  NOP ;  /* 0x0000000000007918 */ /* 0x000fc00000000000 */
[----:B------:R-:W-:-:S00]  /*1590*/  NOP ;  /* 0x0000000000007918 */ /* 0x000fc00000000000 */
[----:B------:R-:W-:-:S00]  /*15a0*/  NOP ;  /* 0x0000000000007918 */ /* 0x000fc00000000000 */
[----:B------:R-:W-:-:S00]  /*15b0*/  NOP ;  /* 0x0000000000007918 */ /* 0x000fc00000000000 */
[----:B------:R-:W-:-:S00]  /*15c0*/  NOP ;  /* 0x0000000000007918 */ /* 0x000fc00000000000 */
[----:B------:R-:W-:-:S00]  /*15d0*/  NOP ;  /* 0x0000000000007918 */ /* 0x000fc00000000000 */
[----:B------:R-:W-:-:S00]  /*15e0*/  NOP ;  /* 0x0000000000007918 */ /* 0x000fc00000000000 */
[----:B------:R-:W-:-:S00]  /*15f0*/  NOP ;  /* 0x0000000000007918 */ /* 0x000fc00000000000 */
.L_x_19:


//--------------------- .nv.shared.reserved.0     --------------------------
	.section	.nv.shared.reserved.0,"aw",@nobits
	.weak		__nv_reservedSMEM_offset_0_alias
	.size		__nv_reservedSMEM_offset_0_alias, 0, 64
	.other		__nv_reservedSMEM_offset_0_alias,@"STO_CUDA_RESERVED_SHARED STV_DEFAULT"
__nv_reservedSMEM_offset_0_alias:
	.zero		0
	.zero		64


//--------------------- .nv.constant0._Z15gpu_monte_carloiPf --------------------------
	.section	.nv.constant0._Z15gpu_monte_carloiPf,"a",@progbits
	.sectionflags	@""
	.align	4
.nv.constant0._Z15gpu_monte_carloiPf:
	.zero		912


//--------------------- SYMBOLS --------------------------

	.type		.nv.reservedSmem.offset0,@object
	.size		.nv.reservedSmem.offset0,0x4
